//
// Generated by NVIDIA NVVM Compiler
//
// Compiler Build ID: CL-36424714
// Cuda compilation tools, release 13.0, V13.0.88
// Based on NVVM 20.0.0
//

.version 9.0
.target sm_100
.address_size 64

	// .globl	_Z7kernel1v

.visible .entry _Z7kernel1v()
{
	.reg .pred 	%p<2>;
	.reg .b32 	%r<5>;

	shfl.sync.idx.b32	%r1|%p1, %r3, %r4, 31, %r2;
	ret;

}
	// .globl	_Z7kernel2v
.visible .entry _Z7kernel2v()
{
	.reg .pred 	%p<2>;
	.reg .b32 	%r<5>;

	shfl.sync.up.b32	%r1|%p1, %r3, %r4, 0, %r2;
	ret;

}
	// .globl	_Z7kernel3v
.visible .entry _Z7kernel3v()
{
	.reg .pred 	%p<2>;
	.reg .b32 	%r<5>;

	shfl.sync.down.b32	%r1|%p1, %r3, %r4, 31, %r2;
	ret;

}
	// .globl	_Z7kernel4v
.visible .entry _Z7kernel4v()
{
	.reg .pred 	%p<2>;
	.reg .b32 	%r<5>;

	shfl.sync.bfly.b32	%r1|%p1, %r3, %r4, 31, %r2;
	ret;

}


// ===== COMPILED SASS (sm_100) =====

	.target	sm_100

	.elftype	@"ET_EXEC"


//--------------------- .note.nv.tkinfo           --------------------------
	.section	.note.nv.tkinfo,"",@"SHT_NOTE"
	.sectionflags	@"SHF_NOTE_NV_TKINFO"
	.tkinfo
        /*0018*/ 	.word	0x00000002
        /*0030*/ 	.string	""
        /*0030*/ 	.string	"ptxas"
        /*0030*/ 	.string	"Cuda compilation tools, release 13.0, V13.0.88"
        /*0030*/ 	.string	"Build cuda_13.0.r13.0/compiler.36424714_0"
        /*0030*/ 	.string	"-arch sm_100 -m 64 "



//--------------------- .note.nv.cuinfo           --------------------------
	.section	.note.nv.cuinfo,"",@"SHT_NOTE"
	.sectionflags	@"SHF_NOTE_NV_CUINFO"
        /*0018*/ 	.short	0x0002
        /*001a*/ 	.short	0x0064
        /*001c*/ 	.short	0x0082
	.zero		2


//--------------------- .nv.info                  --------------------------
	.section	.nv.info,"",@"SHT_CUDA_INFO"
	.align	4


	//----- nvinfo : EIATTR_REGCOUNT
	.align		4
        /*0000*/ 	.byte	0x04, 0x2f
        /*0002*/ 	.short	(.L_1 - .L_0)
	.align		4
.L_0:
        /*0004*/ 	.word	index@(_Z7kernel1v)
        /*0008*/ 	.word	0x00000004


	//----- nvinfo : EIATTR_FRAME_SIZE
	.align		4
.L_1:
        /*000c*/ 	.byte	0x04, 0x11
        /*000e*/ 	.short	(.L_3 - .L_2)
	.align		4
.L_2:
        /*0010*/ 	.word	index@(_Z7kernel1v)
        /*0014*/ 	.word	0x00000000


	//----- nvinfo : EIATTR_REGCOUNT
	.align		4
.L_3:
        /*0018*/ 	.byte	0x04, 0x2f
        /*001a*/ 	.short	(.L_5 - .L_4)
	.align		4
.L_4:
        /*001c*/ 	.word	index@(_Z7kernel2v)
        /*0020*/ 	.word	0x00000004


	//----- nvinfo : EIATTR_FRAME_SIZE
	.align		4
.L_5:
        /*0024*/ 	.byte	0x04, 0x11
        /*0026*/ 	.short	(.L_7 - .L_6)
	.align		4
.L_6:
        /*0028*/ 	.word	index@(_Z7kernel2v)
        /*002c*/ 	.word	0x00000000


	//----- nvinfo : EIATTR_REGCOUNT
	.align		4
.L_7:
        /*0030*/ 	.byte	0x04, 0x2f
        /*0032*/ 	.short	(.L_9 - .L_8)
	.align		4
.L_8:
        /*0034*/ 	.word	index@(_Z7kernel3v)
        /*0038*/ 	.word	0x00000004


	//----- nvinfo : EIATTR_FRAME_SIZE
	.align		4
.L_9:
        /*003c*/ 	.byte	0x04, 0x11
        /*003e*/ 	.short	(.L_11 - .L_10)
	.align		4
.L_10:
        /*0040*/ 	.word	index@(_Z7kernel3v)
        /*0044*/ 	.word	0x00000000


	//----- nvinfo : EIATTR_REGCOUNT
	.align		4
.L_11:
        /*0048*/ 	.byte	0x04, 0x2f
        /*004a*/ 	.short	(.L_13 - .L_12)
	.align		4
.L_12:
        /*004c*/ 	.word	index@(_Z7kernel4v)
        /*0050*/ 	.word	0x00000004


	//----- nvinfo : EIATTR_FRAME_SIZE
	.align		4
.L_13:
        /*0054*/ 	.byte	0x04, 0x11
        /*0056*/ 	.short	(.L_15 - .L_14)
	.align		4
.L_14:
        /*0058*/ 	.word	index@(_Z7kernel4v)
        /*005c*/ 	.word	0x00000000


	//----- nvinfo : EIATTR_MIN_STACK_SIZE
	.align		4
.L_15:
        /*0060*/ 	.byte	0x04, 0x12
        /*0062*/ 	.short	(.L_17 - .L_16)
	.align		4
.L_16:
        /*0064*/ 	.word	index@(_Z7kernel4v)
        /*0068*/ 	.word	0x00000000


	//----- nvinfo : EIATTR_MIN_STACK_SIZE
	.align		4
.L_17:
        /*006c*/ 	.byte	0x04, 0x12
        /*006e*/ 	.short	(.L_19 - .L_18)
	.align		4
.L_18:
        /*0070*/ 	.word	index@(_Z7kernel3v)
        /*0074*/ 	.word	0x00000000


	//----- nvinfo : EIATTR_MIN_STACK_SIZE
	.align		4
.L_19:
        /*0078*/ 	.byte	0x04, 0x12
        /*007a*/ 	.short	(.L_21 - .L_20)
	.align		4
.L_20:
        /*007c*/ 	.word	index@(_Z7kernel2v)
        /*0080*/ 	.word	0x00000000


	//----- nvinfo : EIATTR_MIN_STACK_SIZE
	.align		4
.L_21:
        /*0084*/ 	.byte	0x04, 0x12
        /*0086*/ 	.short	(.L_23 - .L_22)
	.align		4
.L_22:
        /*0088*/ 	.word	index@(_Z7kernel1v)
        /*008c*/ 	.word	0x00000000
.L_23:


//--------------------- .nv.compat                --------------------------
	.section	.nv.compat,"",@"SHT_CUDA_COMPAT_INFO"
	.align	4
        /*0000*/ 	.byte	0x02, 0x09, 0x00, 0x00, 0x02, 0x02, 0x01, 0x00, 0x02, 0x05, 0x05, 0x00, 0x03, 0x07, 0x01, 0x01
        /*0010*/ 	.byte	0x02, 0x03, 0x00, 0x00, 0x02, 0x06, 0x01, 0x00, 0x04, 0x0b, 0x08, 0x00, 0x09, 0x00, 0x00, 0x00
        /*0020*/ 	.byte	0x00, 0x00, 0x00, 0x00


//--------------------- .nv.info._Z7kernel4v      --------------------------
	.section	.nv.info._Z7kernel4v,"",@"SHT_CUDA_INFO"
	.sectionflags	@""
	.align	4


	//----- nvinfo : EIATTR_CUDA_API_VERSION
	.align		4
        /*0000*/ 	.byte	0x04, 0x37
        /*0002*/ 	.short	(.L_25 - .L_24)
.L_24:
        /*0004*/ 	.word	0x00000082


	//----- nvinfo : EIATTR_SPARSE_MMA_MASK
	.align		4
.L_25:
        /*0008*/ 	.byte	0x03, 0x50
        /*000a*/ 	.short	0x0000


	//----- nvinfo : EIATTR_MAXREG_COUNT
	.align		4
        /*000c*/ 	.byte	0x03, 0x1b
        /*000e*/ 	.short	0x00ff


	//----- nvinfo : EIATTR_MERCURY_ISA_VERSION
	.align		4
        /*0010*/ 	.byte	0x03, 0x5f
        /*0012*/ 	.short	0x0101


	//----- nvinfo : EIATTR_VRC_CTA_INIT_COUNT
	.align		4
        /*0014*/ 	.byte	0x02, 0x4a
	.zero		1
	.zero		1


	//----- nvinfo : EIATTR_EXIT_INSTR_OFFSETS
	.align		4
        /*0018*/ 	.byte	0x04, 0x1c
        /*001a*/ 	.short	(.L_27 - .L_26)


	//   ....[0]....
.L_26:
        /*001c*/ 	.word	0x00000010


	//----- nvinfo : EIATTR_SW_WAR
	.align		4
.L_27:
        /*0020*/ 	.byte	0x04, 0x36
        /*0022*/ 	.short	(.L_29 - .L_28)
.L_28:
        /*0024*/ 	.word	0x00000008
.L_29:


//--------------------- .nv.info._Z7kernel3v      --------------------------
	.section	.nv.info._Z7kernel3v,"",@"SHT_CUDA_INFO"
	.sectionflags	@""
	.align	4


	//----- nvinfo : EIATTR_CUDA_API_VERSION
	.align		4
        /*0000*/ 	.byte	0x04, 0x37
        /*0002*/ 	.short	(.L_31 - .L_30)
.L_30:
        /*0004*/ 	.word	0x00000082


	//----- nvinfo : EIATTR_SPARSE_MMA_MASK
	.align		4
.L_31:
        /*0008*/ 	.byte	0x03, 0x50
        /*000a*/ 	.short	0x0000


	//----- nvinfo : EIATTR_MAXREG_COUNT
	.align		4
        /*000c*/ 	.byte	0x03, 0x1b
        /*000e*/ 	.short	0x00ff


	//----- nvinfo : EIATTR_MERCURY_ISA_VERSION
	.align		4
        /*0010*/ 	.byte	0x03, 0x5f
        /*0012*/ 	.short	0x0101


	//----- nvinfo : EIATTR_VRC_CTA_INIT_COUNT
	.align		4
        /*0014*/ 	.byte	0x02, 0x4a
	.zero		1
	.zero		1


	//----- nvinfo : EIATTR_EXIT_INSTR_OFFSETS
	.align		4
        /*0018*/ 	.byte	0x04, 0x1c
        /*001a*/ 	.short	(.L_33 - .L_32)


	//   ....[0]....
.L_32:
        /*001c*/ 	.word	0x00000010


	//----- nvinfo : EIATTR_SW_WAR
	.align		4
.L_33:
        /*0020*/ 	.byte	0x04, 0x36
        /*0022*/ 	.short	(.L_35 - .L_34)
.L_34:
        /*0024*/ 	.word	0x00000008
.L_35:


//--------------------- .nv.info._Z7kernel2v      --------------------------
	.section	.nv.info._Z7kernel2v,"",@"SHT_CUDA_INFO"
	.sectionflags	@""
	.align	4


	//----- nvinfo : EIATTR_CUDA_API_VERSION
	.align		4
        /*0000*/ 	.byte	0x04, 0x37
        /*0002*/ 	.short	(.L_37 - .L_36)
.L_36:
        /*0004*/ 	.word	0x00000082


	//----- nvinfo : EIATTR_SPARSE_MMA_MASK
	.align		4
.L_37:
        /*0008*/ 	.byte	0x03, 0x50
        /*000a*/ 	.short	0x0000


	//----- nvinfo : EIATTR_MAXREG_COUNT
	.align		4
        /*000c*/ 	.byte	0x03, 0x1b
        /*000e*/ 	.short	0x00ff


	//----- nvinfo : EIATTR_MERCURY_ISA_VERSION
	.align		4
        /*0010*/ 	.byte	0x03, 0x5f
        /*0012*/ 	.short	0x0101


	//----- nvinfo : EIATTR_VRC_CTA_INIT_COUNT
	.align		4
        /*0014*/ 	.byte	0x02, 0x4a
	.zero		1
	.zero		1


	//----- nvinfo : EIATTR_EXIT_INSTR_OFFSETS
	.align		4
        /*0018*/ 	.byte	0x04, 0x1c
        /*001a*/ 	.short	(.L_39 - .L_38)


	//   ....[0]....
.L_38:
        /*001c*/ 	.word	0x00000010


	//----- nvinfo : EIATTR_SW_WAR
	.align		4
.L_39:
        /*0020*/ 	.byte	0x04, 0x36
        /*0022*/ 	.short	(.L_41 - .L_40)
.L_40:
        /*0024*/ 	.word	0x00000008
.L_41:


//--------------------- .nv.info._Z7kernel1v      --------------------------
	.section	.nv.info._Z7kernel1v,"",@"SHT_CUDA_INFO"
	.sectionflags	@""
	.align	4


	//----- nvinfo : EIATTR_CUDA_API_VERSION
	.align		4
        /*0000*/ 	.byte	0x04, 0x37
        /*0002*/ 	.short	(.L_43 - .L_42)
.L_42:
        /*0004*/ 	.word	0x00000082


	//----- nvinfo : EIATTR_SPARSE_MMA_MASK
	.align		4
.L_43:
        /*0008*/ 	.byte	0x03, 0x50
        /*000a*/ 	.short	0x0000


	//----- nvinfo : EIATTR_MAXREG_COUNT
	.align		4
        /*000c*/ 	.byte	0x03, 0x1b
        /*000e*/ 	.short	0x00ff


	//----- nvinfo : EIATTR_MERCURY_ISA_VERSION
	.align		4
        /*0010*/ 	.byte	0x03, 0x5f
        /*0012*/ 	.short	0x0101


	//----- nvinfo : EIATTR_VRC_CTA_INIT_COUNT
	.align		4
        /*0014*/ 	.byte	0x02, 0x4a
	.zero		1
	.zero		1


	//----- nvinfo : EIATTR_EXIT_INSTR_OFFSETS
	.align		4
        /*0018*/ 	.byte	0x04, 0x1c
        /*001a*/ 	.short	(.L_45 - .L_44)


	//   ....[0]....
.L_44:
        /*001c*/ 	.word	0x00000010


	//----- nvinfo : EIATTR_SW_WAR
	.align		4
.L_45:
        /*0020*/ 	.byte	0x04, 0x36
        /*0022*/ 	.short	(.L_47 - .L_46)
.L_46:
        /*0024*/ 	.word	0x00000008
.L_47:


//--------------------- .nv.callgraph             --------------------------
	.section	.nv.callgraph,"",@"SHT_CUDA_CALLGRAPH"
	.align	4
	.sectionentsize	8
	.align		4
        /*0000*/ 	.word	0x00000000
	.align		4
        /*0004*/ 	.word	0xffffffff
	.align		4
        /*0008*/ 	.word	0x00000000
	.align		4
        /*000c*/ 	.word	0xfffffffe
	.align		4
        /*0010*/ 	.word	0x00000000
	.align		4
        /*0014*/ 	.word	0xfffffffd
	.align		4
        /*0018*/ 	.word	0x00000000
	.align		4
        /*001c*/ 	.word	0xfffffffc


//--------------------- .text._Z7kernel4v         --------------------------
	.section	.text._Z7kernel4v,"ax",@progbits
	.align	128
        .global         _Z7kernel4v
        .type           _Z7kernel4v,@function
        .size           _Z7kernel4v,(.L_x_4 - _Z7kernel4v)
        .other          _Z7kernel4v,@"STO_CUDA_ENTRY STV_DEFAULT"
_Z7kernel4v:
.text._Z7kernel4v:
[----:B------:R-:W-:Y:S01]  /*0000*/  LDC R1, c[0x0][0x37c] ;  /* 0x0000df00ff017b82 */ /* 0x000fe20000000800 */
[----:B------:R-:W-:Y:S05]  /*0010*/  EXIT ;  /* 0x000000000000794d */ /* 0x000fea0003800000 */
.L_x_0:
[----:B------:R-:W-:-:S00]  /*0020*/  BRA `(.L_x_0) ;  /* 0xfffffffc00fc7947 */ /* 0x000fc0000383ffff */
[----:B------:R-:W-:-:S00]  /*0030*/  NOP ;  /* 0x0000000000007918 */ /* 0x000fc00000000000 */
        /* <DEDUP_REMOVED lines=12> */
.L_x_4:


//--------------------- .text._Z7kernel3v         --------------------------
	.section	.text._Z7kernel3v,"ax",@progbits
	.align	128
        .global         _Z7kernel3v
        .type           _Z7kernel3v,@function
        .size           _Z7kernel3v,(.L_x_5 - _Z7kernel3v)
        .other          _Z7kernel3v,@"STO_CUDA_ENTRY STV_DEFAULT"
_Z7kernel3v:
.text._Z7kernel3v:
[----:B------:R-:W-:Y:S01]  /*0000*/  LDC R1, c[0x0][0x37c] ;  /* 0x0000df00ff017b82 */ /* 0x000fe20000000800 */
[----:B------:R-:W-:Y:S05]  /*0010*/  EXIT ;  /* 0x000000000000794d */ /* 0x000fea0003800000 */
.L_x_1:
        /* <DEDUP_REMOVED lines=14> */
.L_x_5:


//--------------------- .text._Z7kernel2v         --------------------------
	.section	.text._Z7kernel2v,"ax",@progbits
	.align	128
        .global         _Z7kernel2v
        .type           _Z7kernel2v,@function
        .size           _Z7kernel2v,(.L_x_6 - _Z7kernel2v)
        .other          _Z7kernel2v,@"STO_CUDA_ENTRY STV_DEFAULT"
_Z7kernel2v:
.text._Z7kernel2v:
[----:B------:R-:W-:Y:S01]  /*0000*/  LDC R1, c[0x0][0x37c] ;  /* 0x0000df00ff017b82 */ /* 0x000fe20000000800 */
[----:B------:R-:W-:Y:S05]  /*0010*/  EXIT ;  /* 0x000000000000794d */ /* 0x000fea0003800000 */
.L_x_2:
        /* <DEDUP_REMOVED lines=14> */
.L_x_6:


//--------------------- .text._Z7kernel1v         --------------------------
	.section	.text._Z7kernel1v,"ax",@progbits
	.align	128
        .global         _Z7kernel1v
        .type           _Z7kernel1v,@function
        .size           _Z7kernel1v,(.L_x_7 - _Z7kernel1v)
        .other          _Z7kernel1v,@"STO_CUDA_ENTRY STV_DEFAULT"
_Z7kernel1v:
.text._Z7kernel1v:
[----:B------:R-:W-:Y:S01]  /*0000*/  LDC R1, c[0x0][0x37c] ;  /* 0x0000df00ff017b82 */ /* 0x000fe20000000800 */
[----:B------:R-:W-:Y:S05]  /*0010*/  EXIT ;  /* 0x000000000000794d */ /* 0x000fea0003800000 */
.L_x_3:
        /* <DEDUP_REMOVED lines=14> */
.L_x_7:


//--------------------- .nv.shared.reserved.0     --------------------------
	.section	.nv.shared.reserved.0,"aw",@nobits
	.weak		__nv_reservedSMEM_offset_0_alias
	.size		__nv_reservedSMEM_offset_0_alias, 0, 64
	.other		__nv_reservedSMEM_offset_0_alias,@"STO_CUDA_RESERVED_SHARED STV_DEFAULT"
__nv_reservedSMEM_offset_0_alias:
	.zero		0
	.zero		64


//--------------------- .nv.constant0._Z7kernel4v --------------------------
	.section	.nv.constant0._Z7kernel4v,"a",@progbits
	.sectionflags	@""
	.align	4
.nv.constant0._Z7kernel4v:
	.zero		896


//--------------------- .nv.constant0._Z7kernel3v --------------------------
	.section	.nv.constant0._Z7kernel3v,"a",@progbits
	.sectionflags	@""
	.align	4
.nv.constant0._Z7kernel3v:
	.zero		896


//--------------------- .nv.constant0._Z7kernel2v --------------------------
	.section	.nv.constant0._Z7kernel2v,"a",@progbits
	.sectionflags	@""
	.align	4
.nv.constant0._Z7kernel2v:
	.zero		896


//--------------------- .nv.constant0._Z7kernel1v --------------------------
	.section	.nv.constant0._Z7kernel1v,"a",@progbits
	.sectionflags	@""
	.align	4
.nv.constant0._Z7kernel1v:
	.zero		896


//--------------------- SYMBOLS --------------------------

	.type		.nv.reservedSmem.offset0,@object
	.size		.nv.reservedSmem.offset0,0x4
